//
// Generated by NVIDIA NVVM Compiler
//
// Compiler Build ID: CL-36424714
// Cuda compilation tools, release 13.0, V13.0.88
// Based on NVVM 20.0.0
//

.version 9.0
.target sm_100
.address_size 64

	// .globl	add

.visible .entry add(
	.param .u64 .ptr .align 1 add_param_0,
	.param .u64 .ptr .align 1 add_param_1,
	.param .u64 .ptr .align 1 add_param_2
)
{
	.reg .b32 	%r<5>;
	.reg .b32 	%f<4>;
	.reg .b64 	%rd<11>;

	ld.param.u64 	%rd1, [add_param_0];
	ld.param.u64 	%rd2, [add_param_1];
	ld.param.u64 	%rd3, [add_param_2];
	cvta.to.global.u64 	%rd4, %rd3;
	cvta.to.global.u64 	%rd5, %rd2;
	cvta.to.global.u64 	%rd6, %rd1;
	mov.u32 	%r1, %ntid.x;
	mov.u32 	%r2, %ctaid.x;
	mov.u32 	%r3, %tid.x;
	mad.lo.s32 	%r4, %r1, %r2, %r3;
	mul.wide.s32 	%rd7, %r4, 4;
	add.s64 	%rd8, %rd6, %rd7;
	ld.global.f32 	%f1, [%rd8];
	add.s64 	%rd9, %rd5, %rd7;
	ld.global.f32 	%f2, [%rd9];
	add.f32 	%f3, %f1, %f2;
	add.s64 	%rd10, %rd4, %rd7;
	st.global.f32 	[%rd10], %f3;
	ret;

}


// ===== COMPILED SASS (sm_100) =====

	.target	sm_100

	.elftype	@"ET_EXEC"


//--------------------- .note.nv.tkinfo           --------------------------
	.section	.note.nv.tkinfo,"",@"SHT_NOTE"
	.sectionflags	@"SHF_NOTE_NV_TKINFO"
	.tkinfo
        /*0018*/ 	.word	0x00000002
        /*0030*/ 	.string	""
        /*0030*/ 	.string	"ptxas"
        /*0030*/ 	.string	"Cuda compilation tools, release 13.0, V13.0.88"
        /*0030*/ 	.string	"Build cuda_13.0.r13.0/compiler.36424714_0"
        /*0030*/ 	.string	"-arch sm_100 -m 64 "



//--------------------- .note.nv.cuinfo           --------------------------
	.section	.note.nv.cuinfo,"",@"SHT_NOTE"
	.sectionflags	@"SHF_NOTE_NV_CUINFO"
        /*0018*/ 	.short	0x0002
        /*001a*/ 	.short	0x0064
        /*001c*/ 	.short	0x0082
	.zero		2


//--------------------- .nv.info                  --------------------------
	.section	.nv.info,"",@"SHT_CUDA_INFO"
	.align	4


	//----- nvinfo : EIATTR_REGCOUNT
	.align		4
        /*0000*/ 	.byte	0x04, 0x2f
        /*0002*/ 	.short	(.L_1 - .L_0)
	.align		4
.L_0:
        /*0004*/ 	.word	index@(add)
        /*0008*/ 	.word	0x0000000c


	//----- nvinfo : EIATTR_FRAME_SIZE
	.align		4
.L_1:
        /*000c*/ 	.byte	0x04, 0x11
        /*000e*/ 	.short	(.L_3 - .L_2)
	.align		4
.L_2:
        /*0010*/ 	.word	index@(add)
        /*0014*/ 	.word	0x00000000


	//----- nvinfo : EIATTR_MIN_STACK_SIZE
	.align		4
.L_3:
        /*0018*/ 	.byte	0x04, 0x12
        /*001a*/ 	.short	(.L_5 - .L_4)
	.align		4
.L_4:
        /*001c*/ 	.word	index@(add)
        /*0020*/ 	.word	0x00000000
.L_5:


//--------------------- .nv.compat                --------------------------
	.section	.nv.compat,"",@"SHT_CUDA_COMPAT_INFO"
	.align	4
        /*0000*/ 	.byte	0x02, 0x09, 0x00, 0x00, 0x02, 0x02, 0x01, 0x00, 0x02, 0x05, 0x05, 0x00, 0x03, 0x07, 0x01, 0x01
        /*0010*/ 	.byte	0x02, 0x03, 0x00, 0x00, 0x02, 0x06, 0x01, 0x00, 0x04, 0x0b, 0x08, 0x00, 0x09, 0x00, 0x00, 0x00
        /*0020*/ 	.byte	0x00, 0x00, 0x00, 0x00


//--------------------- .nv.info.add              --------------------------
	.section	.nv.info.add,"",@"SHT_CUDA_INFO"
	.sectionflags	@""
	.align	4


	//----- nvinfo : EIATTR_CUDA_API_VERSION
	.align		4
        /*0000*/ 	.byte	0x04, 0x37
        /*0002*/ 	.short	(.L_7 - .L_6)
.L_6:
        /*0004*/ 	.word	0x00000082


	//----- nvinfo : EIATTR_KPARAM_INFO
	.align		4
.L_7:
        /*0008*/ 	.byte	0x04, 0x17
        /*000a*/ 	.short	(.L_9 - .L_8)
.L_8:
        /*000c*/ 	.word	0x00000000
        /*0010*/ 	.short	0x0002
        /*0012*/ 	.short	0x0010
        /*0014*/ 	.byte	0x00, 0xf5, 0x21, 0x00


	//----- nvinfo : EIATTR_KPARAM_INFO
	.align		4
.L_9:
        /*0018*/ 	.byte	0x04, 0x17
        /*001a*/ 	.short	(.L_11 - .L_10)
.L_10:
        /*001c*/ 	.word	0x00000000
        /*0020*/ 	.short	0x0001
        /*0022*/ 	.short	0x0008
        /*0024*/ 	.byte	0x00, 0xf5, 0x21, 0x00


	//----- nvinfo : EIATTR_KPARAM_INFO
	.align		4
.L_11:
        /*0028*/ 	.byte	0x04, 0x17
        /*002a*/ 	.short	(.L_13 - .L_12)
.L_12:
        /*002c*/ 	.word	0x00000000
        /*0030*/ 	.short	0x0000
        /*0032*/ 	.short	0x0000
        /*0034*/ 	.byte	0x00, 0xf5, 0x21, 0x00


	//----- nvinfo : EIATTR_SPARSE_MMA_MASK
	.align		4
.L_13:
        /*0038*/ 	.byte	0x03, 0x50
        /*003a*/ 	.short	0x0000


	//----- nvinfo : EIATTR_MAXREG_COUNT
	.align		4
        /*003c*/ 	.byte	0x03, 0x1b
        /*003e*/ 	.short	0x00ff


	//----- nvinfo : EIATTR_MERCURY_ISA_VERSION
	.align		4
        /*0040*/ 	.byte	0x03, 0x5f
        /*0042*/ 	.short	0x0101


	//----- nvinfo : EIATTR_VRC_CTA_INIT_COUNT
	.align		4
        /*0044*/ 	.byte	0x02, 0x4a
	.zero		1
	.zero		1


	//----- nvinfo : EIATTR_EXIT_INSTR_OFFSETS
	.align		4
        /*0048*/ 	.byte	0x04, 0x1c
        /*004a*/ 	.short	(.L_15 - .L_14)


	//   ....[0]....
.L_14:
        /*004c*/ 	.word	0x00000100


	//----- nvinfo : EIATTR_CBANK_PARAM_SIZE
	.align		4
.L_15:
        /*0050*/ 	.byte	0x03, 0x19
        /*0052*/ 	.short	0x0018


	//----- nvinfo : EIATTR_PARAM_CBANK
	.align		4
        /*0054*/ 	.byte	0x04, 0x0a
        /*0056*/ 	.short	(.L_17 - .L_16)
	.align		4
.L_16:
        /*0058*/ 	.word	index@(.nv.constant0.add)
        /*005c*/ 	.short	0x0380
        /*005e*/ 	.short	0x0018


	//----- nvinfo : EIATTR_SW_WAR
	.align		4
.L_17:
        /*0060*/ 	.byte	0x04, 0x36
        /*0062*/ 	.short	(.L_19 - .L_18)
.L_18:
        /*0064*/ 	.word	0x00000008
.L_19:


//--------------------- .nv.callgraph             --------------------------
	.section	.nv.callgraph,"",@"SHT_CUDA_CALLGRAPH"
	.align	4
	.sectionentsize	8
	.align		4
        /*0000*/ 	.word	0x00000000
	.align		4
        /*0004*/ 	.word	0xffffffff
	.align		4
        /*0008*/ 	.word	0x00000000
	.align		4
        /*000c*/ 	.word	0xfffffffe
	.align		4
        /*0010*/ 	.word	0x00000000
	.align		4
        /*0014*/ 	.word	0xfffffffd
	.align		4
        /*0018*/ 	.word	0x00000000
	.align		4
        /*001c*/ 	.word	0xfffffffc


//--------------------- .text.add                 --------------------------
	.section	.text.add,"ax",@progbits
	.align	128
        .global         add
        .type           add,@function
        .size           add,(.L_x_1 - add)
        .other          add,@"STO_CUDA_ENTRY STV_DEFAULT"
add:
.text.add:
[----:B------:R-:W-:Y:S01]  /*0000*/  LDC R1, c[0x0][0x37c] ;  /* 0x0000df00ff017b82 */ /* 0x000fe20000000800 */
[----:B------:R-:W0:Y:S07]  /*0010*/  S2R R9, SR_CTAID.X ;  /* 0x0000000000097919 */ /* 0x000e2e0000002500 */
[----:B------:R-:W1:Y:S01]  /*0020*/  LDC.64 R2, c[0x0][0x380] ;  /* 0x0000e000ff027b82 */ /* 0x000e620000000a00 */
[----:B------:R-:W0:Y:S01]  /*0030*/  LDCU UR6, c[0x0][0x360] ;  /* 0x00006c00ff0677ac */ /* 0x000e220008000800 */
[----:B------:R-:W0:Y:S01]  /*0040*/  S2R R0, SR_TID.X ;  /* 0x0000000000007919 */ /* 0x000e220000002100 */
[----:B------:R-:W2:Y:S05]  /*0050*/  LDCU.64 UR4, c[0x0][0x358] ;  /* 0x00006b00ff0477ac */ /* 0x000eaa0008000a00 */
[----:B------:R-:W3:Y:S08]  /*0060*/  LDC.64 R4, c[0x0][0x388] ;  /* 0x0000e200ff047b82 */ /* 0x000ef00000000a00 */
[----:B------:R-:W4:Y:S01]  /*0070*/  LDC.64 R6, c[0x0][0x390] ;  /* 0x0000e400ff067b82 */ /* 0x000f220000000a00 */
[----:B0-----:R-:W-:-:S04]  /*0080*/  IMAD R9, R9, UR6, R0 ;  /* 0x0000000609097c24 */ /* 0x001fc8000f8e0200 */
[----:B-1----:R-:W-:-:S04]  /*0090*/  IMAD.WIDE R2, R9, 0x4, R2 ;  /* 0x0000000409027825 */ /* 0x002fc800078e0202 */
[C---:B---3--:R-:W-:Y:S02]  /*00a0*/  IMAD.WIDE R4, R9.reuse, 0x4, R4 ;  /* 0x0000000409047825 */ /* 0x048fe400078e0204 */
[----:B--2---:R-:W2:Y:S04]  /*00b0*/  LDG.E R2, desc[UR4][R2.64] ;  /* 0x0000000402027981 */ /* 0x004ea8000c1e1900 */
[----:B------:R-:W2:Y:S01]  /*00c0*/  LDG.E R5, desc[UR4][R4.64] ;  /* 0x0000000404057981 */ /* 0x000ea2000c1e1900 */
[----:B----4-:R-:W-:-:S04]  /*00d0*/  IMAD.WIDE R6, R9, 0x4, R6 ;  /* 0x0000000409067825 */ /* 0x010fc800078e0206 */
[----:B--2---:R-:W-:-:S05]  /*00e0*/  FADD R9, R2, R5 ;  /* 0x0000000502097221 */ /* 0x004fca0000000000 */
[----:B------:R-:W-:Y:S01]  /*00f0*/  STG.E desc[UR4][R6.64], R9 ;  /* 0x0000000906007986 */ /* 0x000fe2000c101904 */
[----:B------:R-:W-:Y:S05]  /*0100*/  EXIT ;  /* 0x000000000000794d */ /* 0x000fea0003800000 */
.L_x_0:
[----:B------:R-:W-:-:S00]  /*0110*/  BRA `(.L_x_0) ;  /* 0xfffffffc00fc7947 */ /* 0x000fc0000383ffff */
[----:B------:R-:W-:-:S00]  /*0120*/  NOP ;  /* 0x0000000000007918 */ /* 0x000fc00000000000 */
        /* <DEDUP_REMOVED lines=13> */
.L_x_1:


//--------------------- .nv.shared.reserved.0     --------------------------
	.section	.nv.shared.reserved.0,"aw",@nobits
	.weak		__nv_reservedSMEM_offset_0_alias
	.size		__nv_reservedSMEM_offset_0_alias, 0, 64
	.other		__nv_reservedSMEM_offset_0_alias,@"STO_CUDA_RESERVED_SHARED STV_DEFAULT"
__nv_reservedSMEM_offset_0_alias:
	.zero		0
	.zero		64


//--------------------- .nv.constant0.add         --------------------------
	.section	.nv.constant0.add,"a",@progbits
	.sectionflags	@""
	.align	4
.nv.constant0.add:
	.zero		920


//--------------------- SYMBOLS --------------------------

	.type		.nv.reservedSmem.offset0,@object
	.size		.nv.reservedSmem.offset0,0x4
